//
// Generated by NVIDIA NVVM Compiler
//
// Compiler Build ID: CL-36424714
// Cuda compilation tools, release 13.0, V13.0.88
// Based on NVVM 20.0.0
//

.version 9.0
.target sm_100
.address_size 64

	// .globl	_Z6kernelv
.extern .func  (.param .b32 func_retval0) vprintf
(
	.param .b64 vprintf_param_0,
	.param .b64 vprintf_param_1
)
;
.global .attribute(.managed) .align 4 .u32 y = 2;
.global .align 1 .b8 $str[4] = {37, 100, 10};

.visible .entry _Z6kernelv()
{
	.local .align 8 .b8 	__local_depot0[8];
	.reg .b64 	%SP;
	.reg .b64 	%SPL;
	.reg .b32 	%r<4>;
	.reg .b64 	%rd<5>;

	mov.u64 	%SPL, __local_depot0;
	cvta.local.u64 	%SP, %SPL;
	add.u64 	%rd1, %SP, 0;
	add.u64 	%rd2, %SPL, 0;
	ld.global.u32 	%r1, [y];
	st.local.u32 	[%rd2], %r1;
	mov.u64 	%rd3, $str;
	cvta.global.u64 	%rd4, %rd3;
	{ // callseq 0, 0
	.param .b64 param0;
	st.param.b64 	[param0], %rd4;
	.param .b64 param1;
	st.param.b64 	[param1], %rd1;
	.param .b32 retval0;
	call.uni (retval0), 
	vprintf, 
	(
	param0, 
	param1
	);
	ld.param.b32 	%r2, [retval0];
	} // callseq 0
	ret;

}


// ===== COMPILED SASS (sm_100) =====

	.target	sm_100

	.elftype	@"ET_EXEC"


//--------------------- .note.nv.tkinfo           --------------------------
	.section	.note.nv.tkinfo,"",@"SHT_NOTE"
	.sectionflags	@"SHF_NOTE_NV_TKINFO"
	.tkinfo
        /*0018*/ 	.word	0x00000002
        /*0030*/ 	.string	""
        /*0030*/ 	.string	"ptxas"
        /*0030*/ 	.string	"Cuda compilation tools, release 13.0, V13.0.88"
        /*0030*/ 	.string	"Build cuda_13.0.r13.0/compiler.36424714_0"
        /*0030*/ 	.string	"-arch sm_100 -m 64 "



//--------------------- .note.nv.cuinfo           --------------------------
	.section	.note.nv.cuinfo,"",@"SHT_NOTE"
	.sectionflags	@"SHF_NOTE_NV_CUINFO"
        /*0018*/ 	.short	0x0002
        /*001a*/ 	.short	0x0064
        /*001c*/ 	.short	0x0082
	.zero		2


//--------------------- .nv.info                  --------------------------
	.section	.nv.info,"",@"SHT_CUDA_INFO"
	.align	4


	//----- nvinfo : EIATTR_REGCOUNT
	.align		4
        /*0000*/ 	.byte	0x04, 0x2f
        /*0002*/ 	.short	(.L_3 - .L_2)
	.align		4
.L_2:
        /*0004*/ 	.word	index@(_Z6kernelv)
        /*0008*/ 	.word	0x00000018


	//----- nvinfo : EIATTR_FRAME_SIZE
	.align		4
.L_3:
        /*000c*/ 	.byte	0x04, 0x11
        /*000e*/ 	.short	(.L_5 - .L_4)
	.align		4
.L_4:
        /*0010*/ 	.word	index@(_Z6kernelv)
        /*0014*/ 	.word	0x00000008


	//----- nvinfo : EIATTR_MIN_STACK_SIZE
	.align		4
.L_5:
        /*0018*/ 	.byte	0x04, 0x12
        /*001a*/ 	.short	(.L_7 - .L_6)
	.align		4
.L_6:
        /*001c*/ 	.word	index@(_Z6kernelv)
        /*0020*/ 	.word	0x00000008
.L_7:


//--------------------- .nv.compat                --------------------------
	.section	.nv.compat,"",@"SHT_CUDA_COMPAT_INFO"
	.align	4
        /*0000*/ 	.byte	0x02, 0x09, 0x00, 0x00, 0x02, 0x02, 0x01, 0x00, 0x02, 0x05, 0x05, 0x00, 0x03, 0x07, 0x01, 0x01
        /*0010*/ 	.byte	0x02, 0x03, 0x00, 0x00, 0x02, 0x06, 0x01, 0x00, 0x04, 0x0b, 0x08, 0x00, 0x09, 0x00, 0x00, 0x00
        /*0020*/ 	.byte	0x00, 0x00, 0x00, 0x00


//--------------------- .nv.info._Z6kernelv       --------------------------
	.section	.nv.info._Z6kernelv,"",@"SHT_CUDA_INFO"
	.sectionflags	@""
	.align	4


	//----- nvinfo : EIATTR_CUDA_API_VERSION
	.align		4
        /*0000*/ 	.byte	0x04, 0x37
        /*0002*/ 	.short	(.L_9 - .L_8)
.L_8:
        /*0004*/ 	.word	0x00000082


	//----- nvinfo : EIATTR_SPARSE_MMA_MASK
	.align		4
.L_9:
        /*0008*/ 	.byte	0x03, 0x50
        /*000a*/ 	.short	0x0000


	//----- nvinfo : EIATTR_MAXREG_COUNT
	.align		4
        /*000c*/ 	.byte	0x03, 0x1b
        /*000e*/ 	.short	0x00ff


	//----- nvinfo : EIATTR_EXTERNS
	.align		4
        /*0010*/ 	.byte	0x04, 0x0f
        /*0012*/ 	.short	(.L_11 - .L_10)


	//   ....[0]....
	.align		4
.L_10:
        /*0014*/ 	.word	index@(vprintf)


	//----- nvinfo : EIATTR_MERCURY_ISA_VERSION
	.align		4
.L_11:
        /*0018*/ 	.byte	0x03, 0x5f
        /*001a*/ 	.short	0x0101


	//----- nvinfo : EIATTR_VRC_CTA_INIT_COUNT
	.align		4
        /*001c*/ 	.byte	0x02, 0x4a
	.zero		1
	.zero		1


	//----- nvinfo : EIATTR_SYSCALL_OFFSETS
	.align		4
        /*0020*/ 	.byte	0x04, 0x46
        /*0022*/ 	.short	(.L_13 - .L_12)


	//   ....[0]....
.L_12:
        /*0024*/ 	.word	0x00000100


	//----- nvinfo : EIATTR_EXIT_INSTR_OFFSETS
	.align		4
.L_13:
        /*0028*/ 	.byte	0x04, 0x1c
        /*002a*/ 	.short	(.L_15 - .L_14)


	//   ....[0]....
.L_14:
        /*002c*/ 	.word	0x00000110


	//----- nvinfo : EIATTR_SW_WAR
	.align		4
.L_15:
        /*0030*/ 	.byte	0x04, 0x36
        /*0032*/ 	.short	(.L_17 - .L_16)
.L_16:
        /*0034*/ 	.word	0x00000008
.L_17:


//--------------------- .nv.callgraph             --------------------------
	.section	.nv.callgraph,"",@"SHT_CUDA_CALLGRAPH"
	.align	4
	.sectionentsize	8
	.align		4
        /*0000*/ 	.word	0x00000000
	.align		4
        /*0004*/ 	.word	0xffffffff
	.align		4
        /*0008*/ 	.word	index@(_Z6kernelv)
	.align		4
        /*000c*/ 	.word	index@(vprintf)
	.align		4
        /*0010*/ 	.word	0x00000000
	.align		4
        /*0014*/ 	.word	0xfffffffe
	.align		4
        /*0018*/ 	.word	0x00000000
	.align		4
        /*001c*/ 	.word	0xfffffffd
	.align		4
        /*0020*/ 	.word	0x00000000
	.align		4
        /*0024*/ 	.word	0xfffffffc


//--------------------- .nv.constant4             --------------------------
	.section	.nv.constant4,"a",@progbits
	.align	8
	.align		8
.nv.constant4:
        /*0000*/ 	.dword	vprintf
	.align		8
        /*0008*/ 	.dword	y
	.align		8
        /*0010*/ 	.dword	$str


//--------------------- .text._Z6kernelv          --------------------------
	.section	.text._Z6kernelv,"ax",@progbits
	.align	128
        .global         _Z6kernelv
        .type           _Z6kernelv,@function
        .size           _Z6kernelv,(.L_x_2 - _Z6kernelv)
        .other          _Z6kernelv,@"STO_CUDA_ENTRY STV_DEFAULT"
_Z6kernelv:
.text._Z6kernelv:
[----:B------:R-:W0:Y:S08]  /*0000*/  LDC R1, c[0x0][0x37c] ;  /* 0x0000df00ff017b82 */ /* 0x000e300000000800 */
[----:B------:R-:W1:Y:S01]  /*0010*/  LDC.64 R2, c[0x4][0x8] ;  /* 0x01000200ff027b82 */ /* 0x000e620000000a00 */
[----:B------:R-:W1:Y:S01]  /*0020*/  LDCU.64 UR4, c[0x0][0x358] ;  /* 0x00006b00ff0477ac */ /* 0x000e620008000a00 */
[----:B0-----:R-:W-:Y:S01]  /*0030*/  VIADD R1, R1, 0xfffffff8 ;  /* 0xfffffff801017836 */ /* 0x001fe20000000000 */
[----:B------:R-:W0:Y:S01]  /*0040*/  LDCU.64 UR6, c[0x4][0x10] ;  /* 0x01000200ff0677ac */ /* 0x000e220008000a00 */
[----:B-1----:R-:W2:Y:S01]  /*0050*/  LDG.E R2, desc[UR4][R2.64] ;  /* 0x0000000402027981 */ /* 0x002ea2000c1e1900 */
[----:B------:R-:W-:Y:S01]  /*0060*/  MOV R0, 0x0 ;  /* 0x0000000000007802 */ /* 0x000fe20000000f00 */
[----:B------:R-:W1:Y:S01]  /*0070*/  LDCU UR4, c[0x0][0x2f8] ;  /* 0x00005f00ff0477ac */ /* 0x000e620008000800 */
[----:B0-----:R-:W-:Y:S01]  /*0080*/  IMAD.U32 R4, RZ, RZ, UR6 ;  /* 0x00000006ff047e24 */ /* 0x001fe2000f8e00ff */
[----:B------:R-:W-:Y:S01]  /*0090*/  MOV R5, UR7 ;  /* 0x0000000700057c02 */ /* 0x000fe20008000f00 */
[----:B------:R0:W3:Y:S01]  /*00a0*/  LDC.64 R8, c[0x4][R0] ;  /* 0x0100000000087b82 */ /* 0x0000e20000000a00 */
[----:B------:R-:W4:Y:S01]  /*00b0*/  LDCU UR5, c[0x0][0x2fc] ;  /* 0x00005f80ff0577ac */ /* 0x000f220008000800 */
[----:B-1----:R-:W-:-:S05]  /*00c0*/  IADD3 R6, P0, PT, R1, UR4, RZ ;  /* 0x0000000401067c10 */ /* 0x002fca000ff1e0ff */
[----:B----4-:R-:W-:Y:S01]  /*00d0*/  IMAD.X R7, RZ, RZ, UR5, P0 ;  /* 0x00000005ff077e24 */ /* 0x010fe200080e06ff */
[----:B--23--:R0:W-:Y:S07]  /*00e0*/  STL [R1], R2 ;  /* 0x0000000201007387 */ /* 0x00c1ee0000100800 */
[----:B------:R-:W-:-:S07]  /*00f0*/  LEPC R20, `(.L_x_0) ;  /* 0x000000001014794e */ /* 0x000fce0000000000 */
[----:B0-----:R-:W-:Y:S05]  /*0100*/  CALL.ABS.NOINC R8 ;  /* 0x0000000008007343 */ /* 0x001fea0003c00000 */
.L_x_0:
[----:B------:R-:W-:Y:S05]  /*0110*/  EXIT ;  /* 0x000000000000794d */ /* 0x000fea0003800000 */
.L_x_1:
[----:B------:R-:W-:-:S00]  /*0120*/  BRA `(.L_x_1) ;  /* 0xfffffffc00fc7947 */ /* 0x000fc0000383ffff */
[----:B------:R-:W-:-:S00]  /*0130*/  NOP ;  /* 0x0000000000007918 */ /* 0x000fc00000000000 */
        /* <DEDUP_REMOVED lines=12> */
.L_x_2:


//--------------------- .nv.global.init           --------------------------
	.section	.nv.global.init,"aw",@progbits
	.align	4
.nv.global.init:
	.type		y,@object
	.size		y,($str - y)
	.other		y,@"STV_DEFAULT STO_CUDA_MANAGED"
y:
        /*0000*/ 	.byte	0x02, 0x00, 0x00, 0x00
	.type		$str,@object
	.size		$str,(.L_1 - $str)
$str:
        /*0004*/ 	.byte	0x25, 0x64, 0x0a, 0x00
.L_1:


//--------------------- .nv.shared.reserved.0     --------------------------
	.section	.nv.shared.reserved.0,"aw",@nobits
	.weak		__nv_reservedSMEM_offset_0_alias
	.size		__nv_reservedSMEM_offset_0_alias, 0, 64
	.other		__nv_reservedSMEM_offset_0_alias,@"STO_CUDA_RESERVED_SHARED STV_DEFAULT"
__nv_reservedSMEM_offset_0_alias:
	.zero		0
	.zero		64


//--------------------- .nv.constant0._Z6kernelv  --------------------------
	.section	.nv.constant0._Z6kernelv,"a",@progbits
	.sectionflags	@""
	.align	4
.nv.constant0._Z6kernelv:
	.zero		896


//--------------------- SYMBOLS --------------------------

	.type		.nv.reservedSmem.offset0,@object
	.size		.nv.reservedSmem.offset0,0x4
	.type		vprintf,@function
